//
// Generated by NVIDIA NVVM Compiler
//
// Compiler Build ID: CL-36424714
// Cuda compilation tools, release 13.0, V13.0.88
// Based on NVVM 20.0.0
//

.version 9.0
.target sm_100
.address_size 64

	// .globl	_Z30transposeMatrixSharedOptimizedPfS_ii
// _ZZ30transposeMatrixSharedOptimizedPfS_iiE4tile has been demoted
// _ZZ35transposeMatrixSharedUltraOptimizedPfS_iiE4tile has been demoted

.visible .entry _Z30transposeMatrixSharedOptimizedPfS_ii(
	.param .u64 .ptr .align 1 _Z30transposeMatrixSharedOptimizedPfS_ii_param_0,
	.param .u64 .ptr .align 1 _Z30transposeMatrixSharedOptimizedPfS_ii_param_1,
	.param .u32 _Z30transposeMatrixSharedOptimizedPfS_ii_param_2,
	.param .u32 _Z30transposeMatrixSharedOptimizedPfS_ii_param_3
)
{
	.reg .pred 	%p<6>;
	.reg .b32 	%r<22>;
	.reg .b32 	%f<7>;
	.reg .b64 	%rd<8>;
	// demoted variable
	.shared .align 4 .b8 _ZZ30transposeMatrixSharedOptimizedPfS_iiE4tile[4224];
	ld.param.u64 	%rd1, [_Z30transposeMatrixSharedOptimizedPfS_ii_param_0];
	ld.param.u64 	%rd2, [_Z30transposeMatrixSharedOptimizedPfS_ii_param_1];
	ld.param.u32 	%r8, [_Z30transposeMatrixSharedOptimizedPfS_ii_param_2];
	ld.param.u32 	%r7, [_Z30transposeMatrixSharedOptimizedPfS_ii_param_3];
	mov.u32 	%r9, %ctaid.x;
	mov.u32 	%r10, %ntid.x;
	mov.u32 	%r1, %tid.x;
	mad.lo.s32 	%r2, %r9, %r10, %r1;
	mov.u32 	%r11, %ctaid.y;
	mov.u32 	%r12, %ntid.y;
	mov.u32 	%r3, %tid.y;
	mad.lo.s32 	%r4, %r11, %r12, %r3;
	setp.lt.s32 	%p2, %r2, %r8;
	setp.lt.s32 	%p3, %r4, %r7;
	and.pred  	%p1, %p2, %p3;
	mul.lo.s32 	%r5, %r8, %r4;
	mov.f32 	%f6, 0f00000000;
	not.pred 	%p4, %p1;
	@%p4 bra 	$L__BB0_2;
	add.s32 	%r13, %r5, %r2;
	mul.wide.s32 	%rd4, %r13, 4;
	add.s64 	%rd3, %rd1, %rd4;
	// begin inline asm
	ld.global.nc.f32 %f6, [%rd3];
	// end inline asm
$L__BB0_2:
	mov.u32 	%r14, _ZZ30transposeMatrixSharedOptimizedPfS_iiE4tile;
	mad.lo.s32 	%r15, %r3, 132, %r14;
	shl.b32 	%r16, %r1, 2;
	add.s32 	%r17, %r15, %r16;
	st.shared.f32 	[%r17], %f6;
	bar.sync 	0;
	mad.lo.s32 	%r6, %r7, %r2, %r4;
	@%p4 bra 	$L__BB0_4;
	mad.lo.s32 	%r19, %r1, 132, %r14;
	shl.b32 	%r20, %r3, 2;
	add.s32 	%r21, %r19, %r20;
	ld.shared.f32 	%f5, [%r21];
	cvta.to.global.u64 	%rd5, %rd2;
	mul.wide.s32 	%rd6, %r6, 4;
	add.s64 	%rd7, %rd5, %rd6;
	st.global.f32 	[%rd7], %f5;
$L__BB0_4:
	ret;

}
	// .globl	_Z35transposeMatrixSharedUltraOptimizedPfS_ii
.visible .entry _Z35transposeMatrixSharedUltraOptimizedPfS_ii(
	.param .u64 .ptr .align 1 _Z35transposeMatrixSharedUltraOptimizedPfS_ii_param_0,
	.param .u64 .ptr .align 1 _Z35transposeMatrixSharedUltraOptimizedPfS_ii_param_1,
	.param .u32 _Z35transposeMatrixSharedUltraOptimizedPfS_ii_param_2,
	.param .u32 _Z35transposeMatrixSharedUltraOptimizedPfS_ii_param_3
)
{
	.reg .pred 	%p<6>;
	.reg .b32 	%r<22>;
	.reg .b32 	%f<7>;
	.reg .b64 	%rd<8>;
	// demoted variable
	.shared .align 4 .b8 _ZZ35transposeMatrixSharedUltraOptimizedPfS_iiE4tile[4224];
	ld.param.u64 	%rd1, [_Z35transposeMatrixSharedUltraOptimizedPfS_ii_param_0];
	ld.param.u64 	%rd2, [_Z35transposeMatrixSharedUltraOptimizedPfS_ii_param_1];
	ld.param.u32 	%r8, [_Z35transposeMatrixSharedUltraOptimizedPfS_ii_param_2];
	ld.param.u32 	%r7, [_Z35transposeMatrixSharedUltraOptimizedPfS_ii_param_3];
	mov.u32 	%r9, %ctaid.x;
	mov.u32 	%r10, %ntid.x;
	mov.u32 	%r1, %tid.x;
	mad.lo.s32 	%r2, %r9, %r10, %r1;
	mov.u32 	%r11, %ctaid.y;
	mov.u32 	%r12, %ntid.y;
	mov.u32 	%r3, %tid.y;
	mad.lo.s32 	%r4, %r11, %r12, %r3;
	setp.lt.s32 	%p2, %r2, %r8;
	setp.lt.s32 	%p3, %r4, %r7;
	and.pred  	%p1, %p2, %p3;
	mul.lo.s32 	%r5, %r8, %r4;
	mov.f32 	%f6, 0f00000000;
	not.pred 	%p4, %p1;
	@%p4 bra 	$L__BB1_2;
	add.s32 	%r13, %r5, %r2;
	mul.wide.s32 	%rd4, %r13, 4;
	add.s64 	%rd3, %rd1, %rd4;
	// begin inline asm
	ld.global.nc.f32 %f6, [%rd3];
	// end inline asm
$L__BB1_2:
	mov.u32 	%r14, _ZZ35transposeMatrixSharedUltraOptimizedPfS_iiE4tile;
	mad.lo.s32 	%r15, %r3, 132, %r14;
	shl.b32 	%r16, %r1, 2;
	add.s32 	%r17, %r15, %r16;
	st.shared.f32 	[%r17], %f6;
	bar.sync 	0;
	mad.lo.s32 	%r6, %r7, %r2, %r4;
	@%p4 bra 	$L__BB1_4;
	mad.lo.s32 	%r19, %r1, 132, %r14;
	shl.b32 	%r20, %r3, 2;
	add.s32 	%r21, %r19, %r20;
	ld.shared.f32 	%f5, [%r21];
	cvta.to.global.u64 	%rd5, %rd2;
	mul.wide.s32 	%rd6, %r6, 4;
	add.s64 	%rd7, %rd5, %rd6;
	st.global.f32 	[%rd7], %f5;
$L__BB1_4:
	ret;

}


// ===== COMPILED SASS (sm_100) =====

	.target	sm_100

	.elftype	@"ET_EXEC"


//--------------------- .note.nv.tkinfo           --------------------------
	.section	.note.nv.tkinfo,"",@"SHT_NOTE"
	.sectionflags	@"SHF_NOTE_NV_TKINFO"
	.tkinfo
        /*0018*/ 	.word	0x00000002
        /*0030*/ 	.string	""
        /*0030*/ 	.string	"ptxas"
        /*0030*/ 	.string	"Cuda compilation tools, release 13.0, V13.0.88"
        /*0030*/ 	.string	"Build cuda_13.0.r13.0/compiler.36424714_0"
        /*0030*/ 	.string	"-arch sm_100 -m 64 "



//--------------------- .note.nv.cuinfo           --------------------------
	.section	.note.nv.cuinfo,"",@"SHT_NOTE"
	.sectionflags	@"SHF_NOTE_NV_CUINFO"
        /*0018*/ 	.short	0x0002
        /*001a*/ 	.short	0x0064
        /*001c*/ 	.short	0x0082
	.zero		2


//--------------------- .nv.info                  --------------------------
	.section	.nv.info,"",@"SHT_CUDA_INFO"
	.align	4


	//----- nvinfo : EIATTR_REGCOUNT
	.align		4
        /*0000*/ 	.byte	0x04, 0x2f
        /*0002*/ 	.short	(.L_1 - .L_0)
	.align		4
.L_0:
        /*0004*/ 	.word	index@(_Z30transposeMatrixSharedOptimizedPfS_ii)
        /*0008*/ 	.word	0x0000000e


	//----- nvinfo : EIATTR_FRAME_SIZE
	.align		4
.L_1:
        /*000c*/ 	.byte	0x04, 0x11
        /*000e*/ 	.short	(.L_3 - .L_2)
	.align		4
.L_2:
        /*0010*/ 	.word	index@(_Z30transposeMatrixSharedOptimizedPfS_ii)
        /*0014*/ 	.word	0x00000000


	//----- nvinfo : EIATTR_REGCOUNT
	.align		4
.L_3:
        /*0018*/ 	.byte	0x04, 0x2f
        /*001a*/ 	.short	(.L_5 - .L_4)
	.align		4
.L_4:
        /*001c*/ 	.word	index@(_Z35transposeMatrixSharedUltraOptimizedPfS_ii)
        /*0020*/ 	.word	0x0000000e


	//----- nvinfo : EIATTR_FRAME_SIZE
	.align		4
.L_5:
        /*0024*/ 	.byte	0x04, 0x11
        /*0026*/ 	.short	(.L_7 - .L_6)
	.align		4
.L_6:
        /*0028*/ 	.word	index@(_Z35transposeMatrixSharedUltraOptimizedPfS_ii)
        /*002c*/ 	.word	0x00000000


	//----- nvinfo : EIATTR_MIN_STACK_SIZE
	.align		4
.L_7:
        /*0030*/ 	.byte	0x04, 0x12
        /*0032*/ 	.short	(.L_9 - .L_8)
	.align		4
.L_8:
        /*0034*/ 	.word	index@(_Z35transposeMatrixSharedUltraOptimizedPfS_ii)
        /*0038*/ 	.word	0x00000000


	//----- nvinfo : EIATTR_MIN_STACK_SIZE
	.align		4
.L_9:
        /*003c*/ 	.byte	0x04, 0x12
        /*003e*/ 	.short	(.L_11 - .L_10)
	.align		4
.L_10:
        /*0040*/ 	.word	index@(_Z30transposeMatrixSharedOptimizedPfS_ii)
        /*0044*/ 	.word	0x00000000
.L_11:


//--------------------- .nv.compat                --------------------------
	.section	.nv.compat,"",@"SHT_CUDA_COMPAT_INFO"
	.align	4
        /*0000*/ 	.byte	0x02, 0x09, 0x00, 0x00, 0x02, 0x02, 0x01, 0x00, 0x02, 0x05, 0x05, 0x00, 0x03, 0x07, 0x01, 0x01
        /*0010*/ 	.byte	0x02, 0x03, 0x00, 0x00, 0x02, 0x06, 0x01, 0x00, 0x04, 0x0b, 0x08, 0x00, 0x09, 0x00, 0x00, 0x00
        /*0020*/ 	.byte	0x00, 0x00, 0x00, 0x00


//--------------------- .nv.info._Z35transposeMatrixSharedUltraOptimizedPfS_ii --------------------------
	.section	.nv.info._Z35transposeMatrixSharedUltraOptimizedPfS_ii,"",@"SHT_CUDA_INFO"
	.sectionflags	@""
	.align	4


	//----- nvinfo : EIATTR_CUDA_API_VERSION
	.align		4
        /*0000*/ 	.byte	0x04, 0x37
        /*0002*/ 	.short	(.L_13 - .L_12)
.L_12:
        /*0004*/ 	.word	0x00000082


	//----- nvinfo : EIATTR_KPARAM_INFO
	.align		4
.L_13:
        /*0008*/ 	.byte	0x04, 0x17
        /*000a*/ 	.short	(.L_15 - .L_14)
.L_14:
        /*000c*/ 	.word	0x00000000
        /*0010*/ 	.short	0x0003
        /*0012*/ 	.short	0x0014
        /*0014*/ 	.byte	0x00, 0xf0, 0x11, 0x00


	//----- nvinfo : EIATTR_KPARAM_INFO
	.align		4
.L_15:
        /*0018*/ 	.byte	0x04, 0x17
        /*001a*/ 	.short	(.L_17 - .L_16)
.L_16:
        /*001c*/ 	.word	0x00000000
        /*0020*/ 	.short	0x0002
        /*0022*/ 	.short	0x0010
        /*0024*/ 	.byte	0x00, 0xf0, 0x11, 0x00


	//----- nvinfo : EIATTR_KPARAM_INFO
	.align		4
.L_17:
        /*0028*/ 	.byte	0x04, 0x17
        /*002a*/ 	.short	(.L_19 - .L_18)
.L_18:
        /*002c*/ 	.word	0x00000000
        /*0030*/ 	.short	0x0001
        /*0032*/ 	.short	0x0008
        /*0034*/ 	.byte	0x00, 0xf5, 0x21, 0x00


	//----- nvinfo : EIATTR_KPARAM_INFO
	.align		4
.L_19:
        /*0038*/ 	.byte	0x04, 0x17
        /*003a*/ 	.short	(.L_21 - .L_20)
.L_20:
        /*003c*/ 	.word	0x00000000
        /*0040*/ 	.short	0x0000
        /*0042*/ 	.short	0x0000
        /*0044*/ 	.byte	0x00, 0xf5, 0x21, 0x00


	//----- nvinfo : EIATTR_SPARSE_MMA_MASK
	.align		4
.L_21:
        /*0048*/ 	.byte	0x03, 0x50
        /*004a*/ 	.short	0x0000


	//----- nvinfo : EIATTR_MAXREG_COUNT
	.align		4
        /*004c*/ 	.byte	0x03, 0x1b
        /*004e*/ 	.short	0x00ff


	//----- nvinfo : EIATTR_NUM_BARRIERS
	.align		4
        /*0050*/ 	.byte	0x02, 0x4c
        /*0052*/ 	.byte	0x01
	.zero		1


	//----- nvinfo : EIATTR_MERCURY_ISA_VERSION
	.align		4
        /*0054*/ 	.byte	0x03, 0x5f
        /*0056*/ 	.short	0x0101


	//----- nvinfo : EIATTR_VRC_CTA_INIT_COUNT
	.align		4
        /*0058*/ 	.byte	0x02, 0x4a
	.zero		1
	.zero		1


	//----- nvinfo : EIATTR_EXIT_INSTR_OFFSETS
	.align		4
        /*005c*/ 	.byte	0x04, 0x1c
        /*005e*/ 	.short	(.L_23 - .L_22)


	//   ....[0]....
.L_22:
        /*0060*/ 	.word	0x000001a0


	//   ....[1]....
        /*0064*/ 	.word	0x00000210


	//----- nvinfo : EIATTR_CBANK_PARAM_SIZE
	.align		4
.L_23:
        /*0068*/ 	.byte	0x03, 0x19
        /*006a*/ 	.short	0x0018


	//----- nvinfo : EIATTR_PARAM_CBANK
	.align		4
        /*006c*/ 	.byte	0x04, 0x0a
        /*006e*/ 	.short	(.L_25 - .L_24)
	.align		4
.L_24:
        /*0070*/ 	.word	index@(.nv.constant0._Z35transposeMatrixSharedUltraOptimizedPfS_ii)
        /*0074*/ 	.short	0x0380
        /*0076*/ 	.short	0x0018


	//----- nvinfo : EIATTR_SW_WAR
	.align		4
.L_25:
        /*0078*/ 	.byte	0x04, 0x36
        /*007a*/ 	.short	(.L_27 - .L_26)
.L_26:
        /*007c*/ 	.word	0x00000008
.L_27:


//--------------------- .nv.info._Z30transposeMatrixSharedOptimizedPfS_ii --------------------------
	.section	.nv.info._Z30transposeMatrixSharedOptimizedPfS_ii,"",@"SHT_CUDA_INFO"
	.sectionflags	@""
	.align	4


	//----- nvinfo : EIATTR_CUDA_API_VERSION
	.align		4
        /*0000*/ 	.byte	0x04, 0x37
        /*0002*/ 	.short	(.L_29 - .L_28)
.L_28:
        /*0004*/ 	.word	0x00000082


	//----- nvinfo : EIATTR_KPARAM_INFO
	.align		4
.L_29:
        /*0008*/ 	.byte	0x04, 0x17
        /*000a*/ 	.short	(.L_31 - .L_30)
.L_30:
        /*000c*/ 	.word	0x00000000
        /*0010*/ 	.short	0x0003
        /*0012*/ 	.short	0x0014
        /*0014*/ 	.byte	0x00, 0xf0, 0x11, 0x00


	//----- nvinfo : EIATTR_KPARAM_INFO
	.align		4
.L_31:
        /*0018*/ 	.byte	0x04, 0x17
        /*001a*/ 	.short	(.L_33 - .L_32)
.L_32:
        /*001c*/ 	.word	0x00000000
        /*0020*/ 	.short	0x0002
        /*0022*/ 	.short	0x0010
        /*0024*/ 	.byte	0x00, 0xf0, 0x11, 0x00


	//----- nvinfo : EIATTR_KPARAM_INFO
	.align		4
.L_33:
        /*0028*/ 	.byte	0x04, 0x17
        /*002a*/ 	.short	(.L_35 - .L_34)
.L_34:
        /*002c*/ 	.word	0x00000000
        /*0030*/ 	.short	0x0001
        /*0032*/ 	.short	0x0008
        /*0034*/ 	.byte	0x00, 0xf5, 0x21, 0x00


	//----- nvinfo : EIATTR_KPARAM_INFO
	.align		4
.L_35:
        /*0038*/ 	.byte	0x04, 0x17
        /*003a*/ 	.short	(.L_37 - .L_36)
.L_36:
        /*003c*/ 	.word	0x00000000
        /*0040*/ 	.short	0x0000
        /*0042*/ 	.short	0x0000
        /*0044*/ 	.byte	0x00, 0xf5, 0x21, 0x00


	//----- nvinfo : EIATTR_SPARSE_MMA_MASK
	.align		4
.L_37:
        /*0048*/ 	.byte	0x03, 0x50
        /*004a*/ 	.short	0x0000


	//----- nvinfo : EIATTR_MAXREG_COUNT
	.align		4
        /*004c*/ 	.byte	0x03, 0x1b
        /*004e*/ 	.short	0x00ff


	//----- nvinfo : EIATTR_NUM_BARRIERS
	.align		4
        /*0050*/ 	.byte	0x02, 0x4c
        /*0052*/ 	.byte	0x01
	.zero		1


	//----- nvinfo : EIATTR_MERCURY_ISA_VERSION
	.align		4
        /*0054*/ 	.byte	0x03, 0x5f
        /*0056*/ 	.short	0x0101


	//----- nvinfo : EIATTR_VRC_CTA_INIT_COUNT
	.align		4
        /*0058*/ 	.byte	0x02, 0x4a
	.zero		1
	.zero		1


	//----- nvinfo : EIATTR_EXIT_INSTR_OFFSETS
	.align		4
        /*005c*/ 	.byte	0x04, 0x1c
        /*005e*/ 	.short	(.L_39 - .L_38)


	//   ....[0]....
.L_38:
        /*0060*/ 	.word	0x000001a0


	//   ....[1]....
        /*0064*/ 	.word	0x00000210


	//----- nvinfo : EIATTR_CBANK_PARAM_SIZE
	.align		4
.L_39:
        /*0068*/ 	.byte	0x03, 0x19
        /*006a*/ 	.short	0x0018


	//----- nvinfo : EIATTR_PARAM_CBANK
	.align		4
        /*006c*/ 	.byte	0x04, 0x0a
        /*006e*/ 	.short	(.L_41 - .L_40)
	.align		4
.L_40:
        /*0070*/ 	.word	index@(.nv.constant0._Z30transposeMatrixSharedOptimizedPfS_ii)
        /*0074*/ 	.short	0x0380
        /*0076*/ 	.short	0x0018


	//----- nvinfo : EIATTR_SW_WAR
	.align		4
.L_41:
        /*0078*/ 	.byte	0x04, 0x36
        /*007a*/ 	.short	(.L_43 - .L_42)
.L_42:
        /*007c*/ 	.word	0x00000008
.L_43:


//--------------------- .nv.callgraph             --------------------------
	.section	.nv.callgraph,"",@"SHT_CUDA_CALLGRAPH"
	.align	4
	.sectionentsize	8
	.align		4
        /*0000*/ 	.word	0x00000000
	.align		4
        /*0004*/ 	.word	0xffffffff
	.align		4
        /*0008*/ 	.word	0x00000000
	.align		4
        /*000c*/ 	.word	0xfffffffe
	.align		4
        /*0010*/ 	.word	0x00000000
	.align		4
        /*0014*/ 	.word	0xfffffffd
	.align		4
        /*0018*/ 	.word	0x00000000
	.align		4
        /*001c*/ 	.word	0xfffffffc


//--------------------- .text._Z35transposeMatrixSharedUltraOptimizedPfS_ii --------------------------
	.section	.text._Z35transposeMatrixSharedUltraOptimizedPfS_ii,"ax",@progbits
	.align	128
        .global         _Z35transposeMatrixSharedUltraOptimizedPfS_ii
        .type           _Z35transposeMatrixSharedUltraOptimizedPfS_ii,@function
        .size           _Z35transposeMatrixSharedUltraOptimizedPfS_ii,(.L_x_2 - _Z35transposeMatrixSharedUltraOptimizedPfS_ii)
        .other          _Z35transposeMatrixSharedUltraOptimizedPfS_ii,@"STO_CUDA_ENTRY STV_DEFAULT"
_Z35transposeMatrixSharedUltraOptimizedPfS_ii:
.text._Z35transposeMatrixSharedUltraOptimizedPfS_ii:
[----:B------:R-:W-:Y:S01]  /*0000*/  LDC R1, c[0x0][0x37c] ;  /* 0x0000df00ff017b82 */ /* 0x000fe20000000800 */
[----:B------:R-:W0:Y:S07]  /*0010*/  S2R R11, SR_TID.Y ;  /* 0x00000000000b7919 */ /* 0x000e2e0000002200 */
[----:B------:R-:W1:Y:S01]  /*0020*/  LDC R0, c[0x0][0x360] ;  /* 0x0000d800ff007b82 */ /* 0x000e620000000800 */
[----:B------:R-:W2:Y:S01]  /*0030*/  LDCU.64 UR6, c[0x0][0x390] ;  /* 0x00007200ff0677ac */ /* 0x000ea20008000a00 */
[----:B------:R-:W-:Y:S01]  /*0040*/  HFMA2 R4, -RZ, RZ, 0, 0 ;  /* 0x00000000ff047431 */ /* 0x000fe200000001ff */
[----:B------:R-:W1:Y:S05]  /*0050*/  S2R R9, SR_TID.X ;  /* 0x0000000000097919 */ /* 0x000e6a0000002100 */
[----:B------:R-:W0:Y:S08]  /*0060*/  S2UR UR5, SR_CTAID.Y ;  /* 0x00000000000579c3 */ /* 0x000e300000002600 */
[----:B------:R-:W0:Y:S08]  /*0070*/  LDC R5, c[0x0][0x364] ;  /* 0x0000d900ff057b82 */ /* 0x000e300000000800 */
[----:B------:R-:W1:Y:S01]  /*0080*/  S2UR UR4, SR_CTAID.X ;  /* 0x00000000000479c3 */ /* 0x000e620000002500 */
[----:B0-----:R-:W-:-:S05]  /*0090*/  IMAD R5, R5, UR5, R11 ;  /* 0x0000000505057c24 */ /* 0x001fca000f8e020b */
[----:B--2---:R-:W-:Y:S01]  /*00a0*/  ISETP.GE.AND P0, PT, R5, UR7, PT ;  /* 0x0000000705007c0c */ /* 0x004fe2000bf06270 */
[----:B-1----:R-:W-:Y:S01]  /*00b0*/  IMAD R0, R0, UR4, R9 ;  /* 0x0000000400007c24 */ /* 0x002fe2000f8e0209 */
[----:B------:R-:W0:Y:S04]  /*00c0*/  LDCU.64 UR4, c[0x0][0x358] ;  /* 0x00006b00ff0477ac */ /* 0x000e280008000a00 */
[----:B------:R-:W-:-:S13]  /*00d0*/  ISETP.LT.AND P0, PT, R0, UR6, !P0 ;  /* 0x0000000600007c0c */ /* 0x000fda000c701270 */
[----:B------:R-:W1:Y:S01]  /*00e0*/  @P0 LDC.64 R2, c[0x0][0x380] ;  /* 0x0000e000ff020b82 */ /* 0x000e620000000a00 */
[----:B------:R-:W-:-:S04]  /*00f0*/  @P0 IMAD R7, R5, UR6, R0 ;  /* 0x0000000605070c24 */ /* 0x000fc8000f8e0200 */
[----:B-1----:R-:W-:-:S05]  /*0100*/  @P0 IMAD.WIDE R2, R7, 0x4, R2 ;  /* 0x0000000407020825 */ /* 0x002fca00078e0202 */
[----:B0-----:R-:W2:Y:S01]  /*0110*/  @P0 LDG.E.CONSTANT R4, desc[UR4][R2.64] ;  /* 0x0000000402040981 */ /* 0x001ea2000c1e9900 */
[----:B------:R-:W-:Y:S01]  /*0120*/  MOV R6, 0x400 ;  /* 0x0000040000067802 */ /* 0x000fe20000000f00 */
[----:B------:R-:W-:Y:S01]  /*0130*/  IMAD R5, R0, UR7, R5 ;  /* 0x0000000700057c24 */ /* 0x000fe2000f8e0205 */
[----:B------:R-:W0:Y:S02]  /*0140*/  S2R R7, SR_CgaCtaId ;  /* 0x0000000000077919 */ /* 0x000e240000008800 */
[----:B0-----:R-:W-:-:S05]  /*0150*/  LEA R6, R7, R6, 0x18 ;  /* 0x0000000607067211 */ /* 0x001fca00078ec0ff */
[----:B------:R-:W-:-:S05]  /*0160*/  IMAD R7, R11, 0x84, R6 ;  /* 0x000000840b077824 */ /* 0x000fca00078e0206 */
[----:B------:R-:W-:-:S05]  /*0170*/  LEA R7, R9, R7, 0x2 ;  /* 0x0000000709077211 */ /* 0x000fca00078e10ff */
[----:B--2---:R0:W-:Y:S01]  /*0180*/  STS [R7], R4 ;  /* 0x0000000407007388 */ /* 0x0041e20000000800 */
[----:B------:R-:W-:Y:S06]  /*0190*/  BAR.SYNC.DEFER_BLOCKING 0x0 ;  /* 0x0000000000007b1d */ /* 0x000fec0000010000 */
[----:B------:R-:W-:Y:S05]  /*01a0*/  @!P0 EXIT ;  /* 0x000000000000894d */ /* 0x000fea0003800000 */
[----:B------:R-:W-:Y:S01]  /*01b0*/  IMAD R6, R9, 0x84, R6 ;  /* 0x0000008409067824 */ /* 0x000fe200078e0206 */
[----:B------:R-:W1:Y:S04]  /*01c0*/  LDC.64 R2, c[0x0][0x388] ;  /* 0x0000e200ff027b82 */ /* 0x000e680000000a00 */
[----:B------:R-:W-:-:S05]  /*01d0*/  LEA R6, R11, R6, 0x2 ;  /* 0x000000060b067211 */ /* 0x000fca00078e10ff */
[----:B0-----:R-:W0:Y:S01]  /*01e0*/  LDS R7, [R6] ;  /* 0x0000000006077984 */ /* 0x001e220000000800 */
[----:B-1----:R-:W-:-:S05]  /*01f0*/  IMAD.WIDE R2, R5, 0x4, R2 ;  /* 0x0000000405027825 */ /* 0x002fca00078e0202 */
[----:B0-----:R-:W-:Y:S01]  /*0200*/  STG.E desc[UR4][R2.64], R7 ;  /* 0x0000000702007986 */ /* 0x001fe2000c101904 */
[----:B------:R-:W-:Y:S05]  /*0210*/  EXIT ;  /* 0x000000000000794d */ /* 0x000fea0003800000 */
.L_x_0:
[----:B------:R-:W-:-:S00]  /*0220*/  BRA `(.L_x_0) ;  /* 0xfffffffc00fc7947 */ /* 0x000fc0000383ffff */
[----:B------:R-:W-:-:S00]  /*0230*/  NOP ;  /* 0x0000000000007918 */ /* 0x000fc00000000000 */
        /* <DEDUP_REMOVED lines=12> */
.L_x_2:


//--------------------- .text._Z30transposeMatrixSharedOptimizedPfS_ii --------------------------
	.section	.text._Z30transposeMatrixSharedOptimizedPfS_ii,"ax",@progbits
	.align	128
        .global         _Z30transposeMatrixSharedOptimizedPfS_ii
        .type           _Z30transposeMatrixSharedOptimizedPfS_ii,@function
        .size           _Z30transposeMatrixSharedOptimizedPfS_ii,(.L_x_3 - _Z30transposeMatrixSharedOptimizedPfS_ii)
        .other          _Z30transposeMatrixSharedOptimizedPfS_ii,@"STO_CUDA_ENTRY STV_DEFAULT"
_Z30transposeMatrixSharedOptimizedPfS_ii:
.text._Z30transposeMatrixSharedOptimizedPfS_ii:
        /* <DEDUP_REMOVED lines=34> */
.L_x_1:
        /* <DEDUP_REMOVED lines=14> */
.L_x_3:


//--------------------- .nv.shared._Z35transposeMatrixSharedUltraOptimizedPfS_ii --------------------------
	.section	.nv.shared._Z35transposeMatrixSharedUltraOptimizedPfS_ii,"aw",@nobits
	.sectionflags	@""
	.align	4
.nv.shared._Z35transposeMatrixSharedUltraOptimizedPfS_ii:
	.zero		5248


//--------------------- .nv.shared.reserved.0     --------------------------
	.section	.nv.shared.reserved.0,"aw",@nobits
	.weak		__nv_reservedSMEM_offset_0_alias
	.size		__nv_reservedSMEM_offset_0_alias, 0, 64
	.other		__nv_reservedSMEM_offset_0_alias,@"STO_CUDA_RESERVED_SHARED STV_DEFAULT"
__nv_reservedSMEM_offset_0_alias:
	.zero		0
	.zero		64


//--------------------- .nv.shared._Z30transposeMatrixSharedOptimizedPfS_ii --------------------------
	.section	.nv.shared._Z30transposeMatrixSharedOptimizedPfS_ii,"aw",@nobits
	.sectionflags	@""
	.align	4
.nv.shared._Z30transposeMatrixSharedOptimizedPfS_ii:
	.zero		5248


//--------------------- .nv.constant0._Z35transposeMatrixSharedUltraOptimizedPfS_ii --------------------------
	.section	.nv.constant0._Z35transposeMatrixSharedUltraOptimizedPfS_ii,"a",@progbits
	.sectionflags	@""
	.align	4
.nv.constant0._Z35transposeMatrixSharedUltraOptimizedPfS_ii:
	.zero		920


//--------------------- .nv.constant0._Z30transposeMatrixSharedOptimizedPfS_ii --------------------------
	.section	.nv.constant0._Z30transposeMatrixSharedOptimizedPfS_ii,"a",@progbits
	.sectionflags	@""
	.align	4
.nv.constant0._Z30transposeMatrixSharedOptimizedPfS_ii:
	.zero		920


//--------------------- SYMBOLS --------------------------

	.type		.nv.reservedSmem.offset0,@object
	.size		.nv.reservedSmem.offset0,0x4
	.type		.nv.reservedSmem.cap,@object
	.size		.nv.reservedSmem.cap,0x4
